//
// Generated by NVIDIA NVVM Compiler
//
// Compiler Build ID: CL-36424714
// Cuda compilation tools, release 13.0, V13.0.88
// Based on NVVM 20.0.0
//

.version 9.0
.target sm_100
.address_size 64

	// .globl	_Z7oddEvenPii

.visible .entry _Z7oddEvenPii(
	.param .u64 .ptr .align 1 _Z7oddEvenPii_param_0,
	.param .u32 _Z7oddEvenPii_param_1
)
{
	.reg .pred 	%p<3>;
	.reg .b32 	%r<7>;
	.reg .b64 	%rd<5>;

	ld.param.u64 	%rd2, [_Z7oddEvenPii_param_0];
	ld.param.u32 	%r4, [_Z7oddEvenPii_param_1];
	mov.u32 	%r5, %tid.x;
	shl.b32 	%r1, %r5, 1;
	add.s32 	%r6, %r1, 2;
	setp.ge.s32 	%p1, %r6, %r4;
	@%p1 bra 	$L__BB0_3;
	cvta.to.global.u64 	%rd3, %rd2;
	mul.wide.u32 	%rd4, %r1, 4;
	add.s64 	%rd1, %rd3, %rd4;
	ld.global.u32 	%r2, [%rd1+4];
	ld.global.u32 	%r3, [%rd1+8];
	setp.le.s32 	%p2, %r2, %r3;
	@%p2 bra 	$L__BB0_3;
	st.global.u32 	[%rd1+4], %r3;
	st.global.u32 	[%rd1+8], %r2;
$L__BB0_3:
	ret;

}
	// .globl	_Z7evenOddPii
.visible .entry _Z7evenOddPii(
	.param .u64 .ptr .align 1 _Z7evenOddPii_param_0,
	.param .u32 _Z7evenOddPii_param_1
)
{
	.reg .pred 	%p<3>;
	.reg .b32 	%r<7>;
	.reg .b64 	%rd<5>;

	ld.param.u64 	%rd2, [_Z7evenOddPii_param_0];
	ld.param.u32 	%r4, [_Z7evenOddPii_param_1];
	mov.u32 	%r5, %tid.x;
	shl.b32 	%r1, %r5, 1;
	or.b32  	%r6, %r1, 1;
	setp.ge.s32 	%p1, %r6, %r4;
	@%p1 bra 	$L__BB1_3;
	cvta.to.global.u64 	%rd3, %rd2;
	mul.wide.u32 	%rd4, %r1, 4;
	add.s64 	%rd1, %rd3, %rd4;
	ld.global.u32 	%r2, [%rd1];
	ld.global.u32 	%r3, [%rd1+4];
	setp.le.s32 	%p2, %r2, %r3;
	@%p2 bra 	$L__BB1_3;
	st.global.u32 	[%rd1], %r3;
	st.global.u32 	[%rd1+4], %r2;
$L__BB1_3:
	ret;

}


// ===== COMPILED SASS (sm_100) =====

	.target	sm_100

	.elftype	@"ET_EXEC"


//--------------------- .note.nv.tkinfo           --------------------------
	.section	.note.nv.tkinfo,"",@"SHT_NOTE"
	.sectionflags	@"SHF_NOTE_NV_TKINFO"
	.tkinfo
        /*0018*/ 	.word	0x00000002
        /*0030*/ 	.string	""
        /*0030*/ 	.string	"ptxas"
        /*0030*/ 	.string	"Cuda compilation tools, release 13.0, V13.0.88"
        /*0030*/ 	.string	"Build cuda_13.0.r13.0/compiler.36424714_0"
        /*0030*/ 	.string	"-arch sm_100 -m 64 "



//--------------------- .note.nv.cuinfo           --------------------------
	.section	.note.nv.cuinfo,"",@"SHT_NOTE"
	.sectionflags	@"SHF_NOTE_NV_CUINFO"
        /*0018*/ 	.short	0x0002
        /*001a*/ 	.short	0x0064
        /*001c*/ 	.short	0x0082
	.zero		2


//--------------------- .nv.info                  --------------------------
	.section	.nv.info,"",@"SHT_CUDA_INFO"
	.align	4


	//----- nvinfo : EIATTR_REGCOUNT
	.align		4
        /*0000*/ 	.byte	0x04, 0x2f
        /*0002*/ 	.short	(.L_1 - .L_0)
	.align		4
.L_0:
        /*0004*/ 	.word	index@(_Z7oddEvenPii)
        /*0008*/ 	.word	0x00000008


	//----- nvinfo : EIATTR_FRAME_SIZE
	.align		4
.L_1:
        /*000c*/ 	.byte	0x04, 0x11
        /*000e*/ 	.short	(.L_3 - .L_2)
	.align		4
.L_2:
        /*0010*/ 	.word	index@(_Z7oddEvenPii)
        /*0014*/ 	.word	0x00000000


	//----- nvinfo : EIATTR_REGCOUNT
	.align		4
.L_3:
        /*0018*/ 	.byte	0x04, 0x2f
        /*001a*/ 	.short	(.L_5 - .L_4)
	.align		4
.L_4:
        /*001c*/ 	.word	index@(_Z7evenOddPii)
        /*0020*/ 	.word	0x00000008


	//----- nvinfo : EIATTR_FRAME_SIZE
	.align		4
.L_5:
        /*0024*/ 	.byte	0x04, 0x11
        /*0026*/ 	.short	(.L_7 - .L_6)
	.align		4
.L_6:
        /*0028*/ 	.word	index@(_Z7evenOddPii)
        /*002c*/ 	.word	0x00000000


	//----- nvinfo : EIATTR_MIN_STACK_SIZE
	.align		4
.L_7:
        /*0030*/ 	.byte	0x04, 0x12
        /*0032*/ 	.short	(.L_9 - .L_8)
	.align		4
.L_8:
        /*0034*/ 	.word	index@(_Z7evenOddPii)
        /*0038*/ 	.word	0x00000000


	//----- nvinfo : EIATTR_MIN_STACK_SIZE
	.align		4
.L_9:
        /*003c*/ 	.byte	0x04, 0x12
        /*003e*/ 	.short	(.L_11 - .L_10)
	.align		4
.L_10:
        /*0040*/ 	.word	index@(_Z7oddEvenPii)
        /*0044*/ 	.word	0x00000000
.L_11:


//--------------------- .nv.compat                --------------------------
	.section	.nv.compat,"",@"SHT_CUDA_COMPAT_INFO"
	.align	4
        /*0000*/ 	.byte	0x02, 0x09, 0x00, 0x00, 0x02, 0x02, 0x01, 0x00, 0x02, 0x05, 0x05, 0x00, 0x03, 0x07, 0x01, 0x01
        /*0010*/ 	.byte	0x02, 0x03, 0x00, 0x00, 0x02, 0x06, 0x01, 0x00, 0x04, 0x0b, 0x08, 0x00, 0x09, 0x00, 0x00, 0x00
        /*0020*/ 	.byte	0x00, 0x00, 0x00, 0x00


//--------------------- .nv.info._Z7evenOddPii    --------------------------
	.section	.nv.info._Z7evenOddPii,"",@"SHT_CUDA_INFO"
	.sectionflags	@""
	.align	4


	//----- nvinfo : EIATTR_CUDA_API_VERSION
	.align		4
        /*0000*/ 	.byte	0x04, 0x37
        /*0002*/ 	.short	(.L_13 - .L_12)
.L_12:
        /*0004*/ 	.word	0x00000082


	//----- nvinfo : EIATTR_KPARAM_INFO
	.align		4
.L_13:
        /*0008*/ 	.byte	0x04, 0x17
        /*000a*/ 	.short	(.L_15 - .L_14)
.L_14:
        /*000c*/ 	.word	0x00000000
        /*0010*/ 	.short	0x0001
        /*0012*/ 	.short	0x0008
        /*0014*/ 	.byte	0x00, 0xf0, 0x11, 0x00


	//----- nvinfo : EIATTR_KPARAM_INFO
	.align		4
.L_15:
        /*0018*/ 	.byte	0x04, 0x17
        /*001a*/ 	.short	(.L_17 - .L_16)
.L_16:
        /*001c*/ 	.word	0x00000000
        /*0020*/ 	.short	0x0000
        /*0022*/ 	.short	0x0000
        /*0024*/ 	.byte	0x00, 0xf5, 0x21, 0x00


	//----- nvinfo : EIATTR_SPARSE_MMA_MASK
	.align		4
.L_17:
        /*0028*/ 	.byte	0x03, 0x50
        /*002a*/ 	.short	0x0000


	//----- nvinfo : EIATTR_MAXREG_COUNT
	.align		4
        /*002c*/ 	.byte	0x03, 0x1b
        /*002e*/ 	.short	0x00ff


	//----- nvinfo : EIATTR_MERCURY_ISA_VERSION
	.align		4
        /*0030*/ 	.byte	0x03, 0x5f
        /*0032*/ 	.short	0x0101


	//----- nvinfo : EIATTR_VRC_CTA_INIT_COUNT
	.align		4
        /*0034*/ 	.byte	0x02, 0x4a
	.zero		1
	.zero		1


	//----- nvinfo : EIATTR_EXIT_INSTR_OFFSETS
	.align		4
        /*0038*/ 	.byte	0x04, 0x1c
        /*003a*/ 	.short	(.L_19 - .L_18)


	//   ....[0]....
.L_18:
        /*003c*/ 	.word	0x00000060


	//   ....[1]....
        /*0040*/ 	.word	0x000000d0


	//   ....[2]....
        /*0044*/ 	.word	0x00000100


	//----- nvinfo : EIATTR_CBANK_PARAM_SIZE
	.align		4
.L_19:
        /*0048*/ 	.byte	0x03, 0x19
        /*004a*/ 	.short	0x000c


	//----- nvinfo : EIATTR_PARAM_CBANK
	.align		4
        /*004c*/ 	.byte	0x04, 0x0a
        /*004e*/ 	.short	(.L_21 - .L_20)
	.align		4
.L_20:
        /*0050*/ 	.word	index@(.nv.constant0._Z7evenOddPii)
        /*0054*/ 	.short	0x0380
        /*0056*/ 	.short	0x000c


	//----- nvinfo : EIATTR_SW_WAR
	.align		4
.L_21:
        /*0058*/ 	.byte	0x04, 0x36
        /*005a*/ 	.short	(.L_23 - .L_22)
.L_22:
        /*005c*/ 	.word	0x00000008
.L_23:


//--------------------- .nv.info._Z7oddEvenPii    --------------------------
	.section	.nv.info._Z7oddEvenPii,"",@"SHT_CUDA_INFO"
	.sectionflags	@""
	.align	4


	//----- nvinfo : EIATTR_CUDA_API_VERSION
	.align		4
        /*0000*/ 	.byte	0x04, 0x37
        /*0002*/ 	.short	(.L_25 - .L_24)
.L_24:
        /*0004*/ 	.word	0x00000082


	//----- nvinfo : EIATTR_KPARAM_INFO
	.align		4
.L_25:
        /*0008*/ 	.byte	0x04, 0x17
        /*000a*/ 	.short	(.L_27 - .L_26)
.L_26:
        /*000c*/ 	.word	0x00000000
        /*0010*/ 	.short	0x0001
        /*0012*/ 	.short	0x0008
        /*0014*/ 	.byte	0x00, 0xf0, 0x11, 0x00


	//----- nvinfo : EIATTR_KPARAM_INFO
	.align		4
.L_27:
        /*0018*/ 	.byte	0x04, 0x17
        /*001a*/ 	.short	(.L_29 - .L_28)
.L_28:
        /*001c*/ 	.word	0x00000000
        /*0020*/ 	.short	0x0000
        /*0022*/ 	.short	0x0000
        /*0024*/ 	.byte	0x00, 0xf5, 0x21, 0x00


	//----- nvinfo : EIATTR_SPARSE_MMA_MASK
	.align		4
.L_29:
        /*0028*/ 	.byte	0x03, 0x50
        /*002a*/ 	.short	0x0000


	//----- nvinfo : EIATTR_MAXREG_COUNT
	.align		4
        /*002c*/ 	.byte	0x03, 0x1b
        /*002e*/ 	.short	0x00ff


	//----- nvinfo : EIATTR_MERCURY_ISA_VERSION
	.align		4
        /*0030*/ 	.byte	0x03, 0x5f
        /*0032*/ 	.short	0x0101


	//----- nvinfo : EIATTR_VRC_CTA_INIT_COUNT
	.align		4
        /*0034*/ 	.byte	0x02, 0x4a
	.zero		1
	.zero		1


	//----- nvinfo : EIATTR_EXIT_INSTR_OFFSETS
	.align		4
        /*0038*/ 	.byte	0x04, 0x1c
        /*003a*/ 	.short	(.L_31 - .L_30)


	//   ....[0]....
.L_30:
        /*003c*/ 	.word	0x00000060


	//   ....[1]....
        /*0040*/ 	.word	0x000000d0


	//   ....[2]....
        /*0044*/ 	.word	0x00000100


	//----- nvinfo : EIATTR_CBANK_PARAM_SIZE
	.align		4
.L_31:
        /*0048*/ 	.byte	0x03, 0x19
        /*004a*/ 	.short	0x000c


	//----- nvinfo : EIATTR_PARAM_CBANK
	.align		4
        /*004c*/ 	.byte	0x04, 0x0a
        /*004e*/ 	.short	(.L_33 - .L_32)
	.align		4
.L_32:
        /*0050*/ 	.word	index@(.nv.constant0._Z7oddEvenPii)
        /*0054*/ 	.short	0x0380
        /*0056*/ 	.short	0x000c


	//----- nvinfo : EIATTR_SW_WAR
	.align		4
.L_33:
        /*0058*/ 	.byte	0x04, 0x36
        /*005a*/ 	.short	(.L_35 - .L_34)
.L_34:
        /*005c*/ 	.word	0x00000008
.L_35:


//--------------------- .nv.callgraph             --------------------------
	.section	.nv.callgraph,"",@"SHT_CUDA_CALLGRAPH"
	.align	4
	.sectionentsize	8
	.align		4
        /*0000*/ 	.word	0x00000000
	.align		4
        /*0004*/ 	.word	0xffffffff
	.align		4
        /*0008*/ 	.word	0x00000000
	.align		4
        /*000c*/ 	.word	0xfffffffe
	.align		4
        /*0010*/ 	.word	0x00000000
	.align		4
        /*0014*/ 	.word	0xfffffffd
	.align		4
        /*0018*/ 	.word	0x00000000
	.align		4
        /*001c*/ 	.word	0xfffffffc


//--------------------- .text._Z7evenOddPii       --------------------------
	.section	.text._Z7evenOddPii,"ax",@progbits
	.align	128
        .global         _Z7evenOddPii
        .type           _Z7evenOddPii,@function
        .size           _Z7evenOddPii,(.L_x_2 - _Z7evenOddPii)
        .other          _Z7evenOddPii,@"STO_CUDA_ENTRY STV_DEFAULT"
_Z7evenOddPii:
.text._Z7evenOddPii:
[----:B------:R-:W-:Y:S01]  /*0000*/  LDC R1, c[0x0][0x37c] ;  /* 0x0000df00ff017b82 */ /* 0x000fe20000000800 */
[----:B------:R-:W0:Y:S01]  /*0010*/  S2R R5, SR_TID.X ;  /* 0x0000000000057919 */ /* 0x000e220000002100 */
[----:B------:R-:W1:Y:S01]  /*0020*/  LDCU UR4, c[0x0][0x388] ;  /* 0x00007100ff0477ac */ /* 0x000e620008000800 */
[----:B0-----:R-:W-:-:S05]  /*0030*/  IMAD.SHL.U32 R5, R5, 0x2, RZ ;  /* 0x0000000205057824 */ /* 0x001fca00078e00ff */
[----:B------:R-:W-:-:S04]  /*0040*/  IADD3 R0, PT, PT, R5, 0x1, RZ ;  /* 0x0000000105007810 */ /* 0x000fc80007ffe0ff */
[----:B-1----:R-:W-:-:S13]  /*0050*/  ISETP.GE.AND P0, PT, R0, UR4, PT ;  /* 0x0000000400007c0c */ /* 0x002fda000bf06270 */
[----:B------:R-:W-:Y:S05]  /*0060*/  @P0 EXIT ;  /* 0x000000000000094d */ /* 0x000fea0003800000 */
[----:B------:R-:W0:Y:S01]  /*0070*/  LDC.64 R2, c[0x0][0x380] ;  /* 0x0000e000ff027b82 */ /* 0x000e220000000a00 */
[----:B------:R-:W1:Y:S01]  /*0080*/  LDCU.64 UR4, c[0x0][0x358] ;  /* 0x00006b00ff0477ac */ /* 0x000e620008000a00 */
[----:B0-----:R-:W-:-:S05]  /*0090*/  IMAD.WIDE.U32 R2, R5, 0x4, R2 ;  /* 0x0000000405027825 */ /* 0x001fca00078e0002 */
[----:B-1----:R-:W2:Y:S04]  /*00a0*/  LDG.E R5, desc[UR4][R2.64] ;  /* 0x0000000402057981 */ /* 0x002ea8000c1e1900 */
[----:B------:R-:W2:Y:S02]  /*00b0*/  LDG.E R0, desc[UR4][R2.64+0x4] ;  /* 0x0000040402007981 */ /* 0x000ea4000c1e1900 */
[----:B--2---:R-:W-:-:S13]  /*00c0*/  ISETP.GT.AND P0, PT, R5, R0, PT ;  /* 0x000000000500720c */ /* 0x004fda0003f04270 */
[----:B------:R-:W-:Y:S05]  /*00d0*/  @!P0 EXIT ;  /* 0x000000000000894d */ /* 0x000fea0003800000 */
[----:B------:R-:W-:Y:S04]  /*00e0*/  STG.E desc[UR4][R2.64], R0 ;  /* 0x0000000002007986 */ /* 0x000fe8000c101904 */
[----:B------:R-:W-:Y:S01]  /*00f0*/  STG.E desc[UR4][R2.64+0x4], R5 ;  /* 0x0000040502007986 */ /* 0x000fe2000c101904 */
[----:B------:R-:W-:Y:S05]  /*0100*/  EXIT ;  /* 0x000000000000794d */ /* 0x000fea0003800000 */
.L_x_0:
[----:B------:R-:W-:-:S00]  /*0110*/  BRA `(.L_x_0) ;  /* 0xfffffffc00fc7947 */ /* 0x000fc0000383ffff */
[----:B------:R-:W-:-:S00]  /*0120*/  NOP ;  /* 0x0000000000007918 */ /* 0x000fc00000000000 */
        /* <DEDUP_REMOVED lines=13> */
.L_x_2:


//--------------------- .text._Z7oddEvenPii       --------------------------
	.section	.text._Z7oddEvenPii,"ax",@progbits
	.align	128
        .global         _Z7oddEvenPii
        .type           _Z7oddEvenPii,@function
        .size           _Z7oddEvenPii,(.L_x_3 - _Z7oddEvenPii)
        .other          _Z7oddEvenPii,@"STO_CUDA_ENTRY STV_DEFAULT"
_Z7oddEvenPii:
.text._Z7oddEvenPii:
        /* <DEDUP_REMOVED lines=17> */
.L_x_1:
        /* <DEDUP_REMOVED lines=15> */
.L_x_3:


//--------------------- .nv.shared.reserved.0     --------------------------
	.section	.nv.shared.reserved.0,"aw",@nobits
	.weak		__nv_reservedSMEM_offset_0_alias
	.size		__nv_reservedSMEM_offset_0_alias, 0, 64
	.other		__nv_reservedSMEM_offset_0_alias,@"STO_CUDA_RESERVED_SHARED STV_DEFAULT"
__nv_reservedSMEM_offset_0_alias:
	.zero		0
	.zero		64


//--------------------- .nv.constant0._Z7evenOddPii --------------------------
	.section	.nv.constant0._Z7evenOddPii,"a",@progbits
	.sectionflags	@""
	.align	4
.nv.constant0._Z7evenOddPii:
	.zero		908


//--------------------- .nv.constant0._Z7oddEvenPii --------------------------
	.section	.nv.constant0._Z7oddEvenPii,"a",@progbits
	.sectionflags	@""
	.align	4
.nv.constant0._Z7oddEvenPii:
	.zero		908


//--------------------- SYMBOLS --------------------------

	.type		.nv.reservedSmem.offset0,@object
	.size		.nv.reservedSmem.offset0,0x4
